//
// Generated by NVIDIA NVVM Compiler
//
// Compiler Build ID: CL-36424714
// Cuda compilation tools, release 13.0, V13.0.88
// Based on NVVM 20.0.0
//

.version 9.0
.target sm_100
.address_size 64

	// .globl	_Z10add_vectorPiS_S_i

.visible .entry _Z10add_vectorPiS_S_i(
	.param .u64 .ptr .align 1 _Z10add_vectorPiS_S_i_param_0,
	.param .u64 .ptr .align 1 _Z10add_vectorPiS_S_i_param_1,
	.param .u64 .ptr .align 1 _Z10add_vectorPiS_S_i_param_2,
	.param .u32 _Z10add_vectorPiS_S_i_param_3
)
{
	.reg .pred 	%p<2>;
	.reg .b32 	%r<8>;
	.reg .b64 	%rd<11>;

	ld.param.u64 	%rd1, [_Z10add_vectorPiS_S_i_param_0];
	ld.param.u64 	%rd2, [_Z10add_vectorPiS_S_i_param_1];
	ld.param.u64 	%rd3, [_Z10add_vectorPiS_S_i_param_2];
	ld.param.u32 	%r2, [_Z10add_vectorPiS_S_i_param_3];
	mov.u32 	%r3, %ctaid.x;
	mov.u32 	%r4, %tid.x;
	mad.lo.s32 	%r1, %r3, 96, %r4;
	setp.ge.s32 	%p1, %r1, %r2;
	@%p1 bra 	$L__BB0_2;
	cvta.to.global.u64 	%rd4, %rd1;
	cvta.to.global.u64 	%rd5, %rd2;
	cvta.to.global.u64 	%rd6, %rd3;
	mul.wide.s32 	%rd7, %r1, 4;
	add.s64 	%rd8, %rd4, %rd7;
	ld.global.u32 	%r5, [%rd8];
	add.s64 	%rd9, %rd5, %rd7;
	ld.global.u32 	%r6, [%rd9];
	add.s32 	%r7, %r6, %r5;
	add.s64 	%rd10, %rd6, %rd7;
	st.global.u32 	[%rd10], %r7;
$L__BB0_2:
	ret;

}


// ===== COMPILED SASS (sm_100) =====

	.target	sm_100

	.elftype	@"ET_EXEC"


//--------------------- .note.nv.tkinfo           --------------------------
	.section	.note.nv.tkinfo,"",@"SHT_NOTE"
	.sectionflags	@"SHF_NOTE_NV_TKINFO"
	.tkinfo
        /*0018*/ 	.word	0x00000002
        /*0030*/ 	.string	""
        /*0030*/ 	.string	"ptxas"
        /*0030*/ 	.string	"Cuda compilation tools, release 13.0, V13.0.88"
        /*0030*/ 	.string	"Build cuda_13.0.r13.0/compiler.36424714_0"
        /*0030*/ 	.string	"-arch sm_100 -m 64 "



//--------------------- .note.nv.cuinfo           --------------------------
	.section	.note.nv.cuinfo,"",@"SHT_NOTE"
	.sectionflags	@"SHF_NOTE_NV_CUINFO"
        /*0018*/ 	.short	0x0002
        /*001a*/ 	.short	0x0064
        /*001c*/ 	.short	0x0082
	.zero		2


//--------------------- .nv.info                  --------------------------
	.section	.nv.info,"",@"SHT_CUDA_INFO"
	.align	4


	//----- nvinfo : EIATTR_REGCOUNT
	.align		4
        /*0000*/ 	.byte	0x04, 0x2f
        /*0002*/ 	.short	(.L_1 - .L_0)
	.align		4
.L_0:
        /*0004*/ 	.word	index@(_Z10add_vectorPiS_S_i)
        /*0008*/ 	.word	0x0000000c


	//----- nvinfo : EIATTR_FRAME_SIZE
	.align		4
.L_1:
        /*000c*/ 	.byte	0x04, 0x11
        /*000e*/ 	.short	(.L_3 - .L_2)
	.align		4
.L_2:
        /*0010*/ 	.word	index@(_Z10add_vectorPiS_S_i)
        /*0014*/ 	.word	0x00000000


	//----- nvinfo : EIATTR_MIN_STACK_SIZE
	.align		4
.L_3:
        /*0018*/ 	.byte	0x04, 0x12
        /*001a*/ 	.short	(.L_5 - .L_4)
	.align		4
.L_4:
        /*001c*/ 	.word	index@(_Z10add_vectorPiS_S_i)
        /*0020*/ 	.word	0x00000000
.L_5:


//--------------------- .nv.compat                --------------------------
	.section	.nv.compat,"",@"SHT_CUDA_COMPAT_INFO"
	.align	4
        /*0000*/ 	.byte	0x02, 0x09, 0x00, 0x00, 0x02, 0x02, 0x01, 0x00, 0x02, 0x05, 0x05, 0x00, 0x03, 0x07, 0x01, 0x01
        /*0010*/ 	.byte	0x02, 0x03, 0x00, 0x00, 0x02, 0x06, 0x01, 0x00, 0x04, 0x0b, 0x08, 0x00, 0x09, 0x00, 0x00, 0x00
        /*0020*/ 	.byte	0x00, 0x00, 0x00, 0x00


//--------------------- .nv.info._Z10add_vectorPiS_S_i --------------------------
	.section	.nv.info._Z10add_vectorPiS_S_i,"",@"SHT_CUDA_INFO"
	.sectionflags	@""
	.align	4


	//----- nvinfo : EIATTR_CUDA_API_VERSION
	.align		4
        /*0000*/ 	.byte	0x04, 0x37
        /*0002*/ 	.short	(.L_7 - .L_6)
.L_6:
        /*0004*/ 	.word	0x00000082


	//----- nvinfo : EIATTR_KPARAM_INFO
	.align		4
.L_7:
        /*0008*/ 	.byte	0x04, 0x17
        /*000a*/ 	.short	(.L_9 - .L_8)
.L_8:
        /*000c*/ 	.word	0x00000000
        /*0010*/ 	.short	0x0003
        /*0012*/ 	.short	0x0018
        /*0014*/ 	.byte	0x00, 0xf0, 0x11, 0x00


	//----- nvinfo : EIATTR_KPARAM_INFO
	.align		4
.L_9:
        /*0018*/ 	.byte	0x04, 0x17
        /*001a*/ 	.short	(.L_11 - .L_10)
.L_10:
        /*001c*/ 	.word	0x00000000
        /*0020*/ 	.short	0x0002
        /*0022*/ 	.short	0x0010
        /*0024*/ 	.byte	0x00, 0xf5, 0x21, 0x00


	//----- nvinfo : EIATTR_KPARAM_INFO
	.align		4
.L_11:
        /*0028*/ 	.byte	0x04, 0x17
        /*002a*/ 	.short	(.L_13 - .L_12)
.L_12:
        /*002c*/ 	.word	0x00000000
        /*0030*/ 	.short	0x0001
        /*0032*/ 	.short	0x0008
        /*0034*/ 	.byte	0x00, 0xf5, 0x21, 0x00


	//----- nvinfo : EIATTR_KPARAM_INFO
	.align		4
.L_13:
        /*0038*/ 	.byte	0x04, 0x17
        /*003a*/ 	.short	(.L_15 - .L_14)
.L_14:
        /*003c*/ 	.word	0x00000000
        /*0040*/ 	.short	0x0000
        /*0042*/ 	.short	0x0000
        /*0044*/ 	.byte	0x00, 0xf5, 0x21, 0x00


	//----- nvinfo : EIATTR_SPARSE_MMA_MASK
	.align		4
.L_15:
        /*0048*/ 	.byte	0x03, 0x50
        /*004a*/ 	.short	0x0000


	//----- nvinfo : EIATTR_MAXREG_COUNT
	.align		4
        /*004c*/ 	.byte	0x03, 0x1b
        /*004e*/ 	.short	0x00ff


	//----- nvinfo : EIATTR_MERCURY_ISA_VERSION
	.align		4
        /*0050*/ 	.byte	0x03, 0x5f
        /*0052*/ 	.short	0x0101


	//----- nvinfo : EIATTR_VRC_CTA_INIT_COUNT
	.align		4
        /*0054*/ 	.byte	0x02, 0x4a
	.zero		1
	.zero		1


	//----- nvinfo : EIATTR_EXIT_INSTR_OFFSETS
	.align		4
        /*0058*/ 	.byte	0x04, 0x1c
        /*005a*/ 	.short	(.L_17 - .L_16)


	//   ....[0]....
.L_16:
        /*005c*/ 	.word	0x00000060


	//   ....[1]....
        /*0060*/ 	.word	0x00000120


	//----- nvinfo : EIATTR_CBANK_PARAM_SIZE
	.align		4
.L_17:
        /*0064*/ 	.byte	0x03, 0x19
        /*0066*/ 	.short	0x001c


	//----- nvinfo : EIATTR_PARAM_CBANK
	.align		4
        /*0068*/ 	.byte	0x04, 0x0a
        /*006a*/ 	.short	(.L_19 - .L_18)
	.align		4
.L_18:
        /*006c*/ 	.word	index@(.nv.constant0._Z10add_vectorPiS_S_i)
        /*0070*/ 	.short	0x0380
        /*0072*/ 	.short	0x001c


	//----- nvinfo : EIATTR_SW_WAR
	.align		4
.L_19:
        /*0074*/ 	.byte	0x04, 0x36
        /*0076*/ 	.short	(.L_21 - .L_20)
.L_20:
        /*0078*/ 	.word	0x00000008
.L_21:


//--------------------- .nv.callgraph             --------------------------
	.section	.nv.callgraph,"",@"SHT_CUDA_CALLGRAPH"
	.align	4
	.sectionentsize	8
	.align		4
        /*0000*/ 	.word	0x00000000
	.align		4
        /*0004*/ 	.word	0xffffffff
	.align		4
        /*0008*/ 	.word	0x00000000
	.align		4
        /*000c*/ 	.word	0xfffffffe
	.align		4
        /*0010*/ 	.word	0x00000000
	.align		4
        /*0014*/ 	.word	0xfffffffd
	.align		4
        /*0018*/ 	.word	0x00000000
	.align		4
        /*001c*/ 	.word	0xfffffffc


//--------------------- .text._Z10add_vectorPiS_S_i --------------------------
	.section	.text._Z10add_vectorPiS_S_i,"ax",@progbits
	.align	128
        .global         _Z10add_vectorPiS_S_i
        .type           _Z10add_vectorPiS_S_i,@function
        .size           _Z10add_vectorPiS_S_i,(.L_x_1 - _Z10add_vectorPiS_S_i)
        .other          _Z10add_vectorPiS_S_i,@"STO_CUDA_ENTRY STV_DEFAULT"
_Z10add_vectorPiS_S_i:
.text._Z10add_vectorPiS_S_i:
[----:B------:R-:W-:Y:S01]  /*0000*/  LDC R1, c[0x0][0x37c] ;  /* 0x0000df00ff017b82 */ /* 0x000fe20000000800 */
[----:B------:R-:W0:Y:S01]  /*0010*/  S2R R9, SR_CTAID.X ;  /* 0x0000000000097919 */ /* 0x000e220000002500 */
[----:B------:R-:W1:Y:S01]  /*0020*/  LDCU UR4, c[0x0][0x398] ;  /* 0x00007300ff0477ac */ /* 0x000e620008000800 */
[----:B------:R-:W0:Y:S02]  /*0030*/  S2R R0, SR_TID.X ;  /* 0x0000000000007919 */ /* 0x000e240000002100 */
[----:B0-----:R-:W-:-:S05]  /*0040*/  IMAD R9, R9, 0x60, R0 ;  /* 0x0000006009097824 */ /* 0x001fca00078e0200 */
[----:B-1----:R-:W-:-:S13]  /*0050*/  ISETP.GE.AND P0, PT, R9, UR4, PT ;  /* 0x0000000409007c0c */ /* 0x002fda000bf06270 */
[----:B------:R-:W-:Y:S05]  /*0060*/  @P0 EXIT ;  /* 0x000000000000094d */ /* 0x000fea0003800000 */
[----:B------:R-:W0:Y:S01]  /*0070*/  LDC.64 R2, c[0x0][0x380] ;  /* 0x0000e000ff027b82 */ /* 0x000e220000000a00 */
[----:B------:R-:W1:Y:S07]  /*0080*/  LDCU.64 UR4, c[0x0][0x358] ;  /* 0x00006b00ff0477ac */ /* 0x000e6e0008000a00 */
[----:B------:R-:W2:Y:S08]  /*0090*/  LDC.64 R4, c[0x0][0x388] ;  /* 0x0000e200ff047b82 */ /* 0x000eb00000000a00 */
[----:B------:R-:W3:Y:S01]  /*00a0*/  LDC.64 R6, c[0x0][0x390] ;  /* 0x0000e400ff067b82 */ /* 0x000ee20000000a00 */
[----:B0-----:R-:W-:-:S06]  /*00b0*/  IMAD.WIDE R2, R9, 0x4, R2 ;  /* 0x0000000409027825 */ /* 0x001fcc00078e0202 */
[----:B-1----:R-:W4:Y:S01]  /*00c0*/  LDG.E R2, desc[UR4][R2.64] ;  /* 0x0000000402027981 */ /* 0x002f22000c1e1900 */
[----:B--2---:R-:W-:-:S06]  /*00d0*/  IMAD.WIDE R4, R9, 0x4, R4 ;  /* 0x0000000409047825 */ /* 0x004fcc00078e0204 */
[----:B------:R-:W4:Y:S01]  /*00e0*/  LDG.E R5, desc[UR4][R4.64] ;  /* 0x0000000404057981 */ /* 0x000f22000c1e1900 */
[----:B---3--:R-:W-:Y:S01]  /*00f0*/  IMAD.WIDE R6, R9, 0x4, R6 ;  /* 0x0000000409067825 */ /* 0x008fe200078e0206 */
[----:B----4-:R-:W-:-:S05]  /*0100*/  IADD3 R9, PT, PT, R2, R5, RZ ;  /* 0x0000000502097210 */ /* 0x010fca0007ffe0ff */
[----:B------:R-:W-:Y:S01]  /*0110*/  STG.E desc[UR4][R6.64], R9 ;  /* 0x0000000906007986 */ /* 0x000fe2000c101904 */
[----:B------:R-:W-:Y:S05]  /*0120*/  EXIT ;  /* 0x000000000000794d */ /* 0x000fea0003800000 */
.L_x_0:
[----:B------:R-:W-:-:S00]  /*0130*/  BRA `(.L_x_0) ;  /* 0xfffffffc00fc7947 */ /* 0x000fc0000383ffff */
[----:B------:R-:W-:-:S00]  /*0140*/  NOP ;  /* 0x0000000000007918 */ /* 0x000fc00000000000 */
        /* <DEDUP_REMOVED lines=11> */
.L_x_1:


//--------------------- .nv.shared.reserved.0     --------------------------
	.section	.nv.shared.reserved.0,"aw",@nobits
	.weak		__nv_reservedSMEM_offset_0_alias
	.size		__nv_reservedSMEM_offset_0_alias, 0, 64
	.other		__nv_reservedSMEM_offset_0_alias,@"STO_CUDA_RESERVED_SHARED STV_DEFAULT"
__nv_reservedSMEM_offset_0_alias:
	.zero		0
	.zero		64


//--------------------- .nv.constant0._Z10add_vectorPiS_S_i --------------------------
	.section	.nv.constant0._Z10add_vectorPiS_S_i,"a",@progbits
	.sectionflags	@""
	.align	4
.nv.constant0._Z10add_vectorPiS_S_i:
	.zero		924


//--------------------- SYMBOLS --------------------------

	.type		.nv.reservedSmem.offset0,@object
	.size		.nv.reservedSmem.offset0,0x4
